	.headerflags	@"EF_CUDA_TEXMODE_UNIFIED EF_CUDA_64BIT_ADDRESS EF_CUDA_ACCELERATORS EF_CUDA_SM90 EF_CUDA_VIRTUAL_SM(EF_CUDA_SM90)"
	.elftype	@"ET_EXEC"


//--------------------- .nv.info                  --------------------------
	.section	.nv.info,"",@"SHT_CUDA_INFO"
	.align	4


	//----- nvinfo : EIATTR_REGCOUNT
	.align		4
        /*0000*/ 	.byte	0x04, 0x2f
        /*0002*/ 	.short	(.L_3 - .L_2)
	.align		4
.L_2:
        /*0004*/ 	.word	index@(triton_poi_fused__native_batch_norm_legit_no_training_relu_24)
        /*0008*/ 	.word	0x00000020


	//----- nvinfo : EIATTR_MIN_STACK_SIZE
	.align		4
.L_3:
        /*000c*/ 	.byte	0x04, 0x12
        /*000e*/ 	.short	(.L_5 - .L_4)
	.align		4
.L_4:
        /*0010*/ 	.word	index@(triton_poi_fused__native_batch_norm_legit_no_training_relu_24)
        /*0014*/ 	.word	0x00000000


	//----- nvinfo : EIATTR_FRAME_SIZE
	.align		4
.L_5:
        /*0018*/ 	.byte	0x04, 0x11
        /*001a*/ 	.short	(.L_7 - .L_6)
	.align		4
.L_6:
        /*001c*/ 	.word	index@(triton_poi_fused__native_batch_norm_legit_no_training_relu_24)
        /*0020*/ 	.word	0x00000000


	//----- nvinfo : EIATTR_MIN_STACK_SIZE
	.align		4
.L_7:
        /*0024*/ 	.byte	0x04, 0x12
        /*0026*/ 	.short	(.L_9 - .L_8)
	.align		4
.L_8:
        /*0028*/ 	.word	index@(triton_poi_fused__native_batch_norm_legit_no_training_relu_24)
        /*002c*/ 	.word	0x00000000
.L_9:


//--------------------- .nv.info.triton_poi_fused__native_batch_norm_legit_no_training_relu_24 --------------------------
	.section	.nv.info.triton_poi_fused__native_batch_norm_legit_no_training_relu_24,"",@"SHT_CUDA_INFO"
	.sectionflags	@""
	.align	4


	//----- nvinfo : EIATTR_CUDA_API_VERSION
	.align		4
        /*0000*/ 	.byte	0x04, 0x37
        /*0002*/ 	.short	(.L_11 - .L_10)
.L_10:
        /*0004*/ 	.word	0x0000007c


	//----- nvinfo : EIATTR_KPARAM_INFO
	.align		4
.L_11:
        /*0008*/ 	.byte	0x04, 0x17
        /*000a*/ 	.short	(.L_13 - .L_12)
.L_12:
        /*000c*/ 	.word	0x00000000
        /*0010*/ 	.short	0x0007
        /*0012*/ 	.short	0x0034
        /*0014*/ 	.byte	0x00, 0xf0, 0x11, 0x00


	//----- nvinfo : EIATTR_KPARAM_INFO
	.align		4
.L_13:
        /*0018*/ 	.byte	0x04, 0x17
        /*001a*/ 	.short	(.L_15 - .L_14)
.L_14:
        /*001c*/ 	.word	0x00000000
        /*0020*/ 	.short	0x0006
        /*0022*/ 	.short	0x0030
        /*0024*/ 	.byte	0x00, 0xf0, 0x11, 0x00


	//----- nvinfo : EIATTR_KPARAM_INFO
	.align		4
.L_15:
        /*0028*/ 	.byte	0x04, 0x17
        /*002a*/ 	.short	(.L_17 - .L_16)
.L_16:
        /*002c*/ 	.word	0x00000000
        /*0030*/ 	.short	0x0005
        /*0032*/ 	.short	0x0028
        /*0034*/ 	.byte	0x00, 0xf4, 0x21, 0x00


	//----- nvinfo : EIATTR_KPARAM_INFO
	.align		4
.L_17:
        /*0038*/ 	.byte	0x04, 0x17
        /*003a*/ 	.short	(.L_19 - .L_18)
.L_18:
        /*003c*/ 	.word	0x00000000
        /*0040*/ 	.short	0x0004
        /*0042*/ 	.short	0x0020
        /*0044*/ 	.byte	0x00, 0xf4, 0x21, 0x00


	//----- nvinfo : EIATTR_KPARAM_INFO
	.align		4
.L_19:
        /*0048*/ 	.byte	0x04, 0x17
        /*004a*/ 	.short	(.L_21 - .L_20)
.L_20:
        /*004c*/ 	.word	0x00000000
        /*0050*/ 	.short	0x0003
        /*0052*/ 	.short	0x0018
        /*0054*/ 	.byte	0x00, 0xf4, 0x21, 0x00


	//----- nvinfo : EIATTR_KPARAM_INFO
	.align		4
.L_21:
        /*0058*/ 	.byte	0x04, 0x17
        /*005a*/ 	.short	(.L_23 - .L_22)
.L_22:
        /*005c*/ 	.word	0x00000000
        /*0060*/ 	.short	0x0002
        /*0062*/ 	.short	0x0010
        /*0064*/ 	.byte	0x00, 0xf4, 0x21, 0x00


	//----- nvinfo : EIATTR_KPARAM_INFO
	.align		4
.L_23:
        /*0068*/ 	.byte	0x04, 0x17
        /*006a*/ 	.short	(.L_25 - .L_24)
.L_24:
        /*006c*/ 	.word	0x00000000
        /*0070*/ 	.short	0x0001
        /*0072*/ 	.short	0x0008
        /*0074*/ 	.byte	0x00, 0xf4, 0x21, 0x00


	//----- nvinfo : EIATTR_KPARAM_INFO
	.align		4
.L_25:
        /*0078*/ 	.byte	0x04, 0x17
        /*007a*/ 	.short	(.L_27 - .L_26)
.L_26:
        /*007c*/ 	.word	0x00000000
        /*0080*/ 	.short	0x0000
        /*0082*/ 	.short	0x0000
        /*0084*/ 	.byte	0x00, 0xf4, 0x21, 0x00


	//----- nvinfo : EIATTR_SPARSE_MMA_MASK
	.align		4
.L_27:
        /*0088*/ 	.byte	0x03, 0x50
        /*008a*/ 	.short	0x0000


	//----- nvinfo : EIATTR_MAXREG_COUNT
	.align		4
        /*008c*/ 	.byte	0x03, 0x1b
        /*008e*/ 	.short	0x00ff


	//----- nvinfo : EIATTR_EXIT_INSTR_OFFSETS
	.align		4
        /*0090*/ 	.byte	0x04, 0x1c
        /*0092*/ 	.short	(.L_29 - .L_28)


	//   ....[0]....
.L_28:
        /*0094*/ 	.word	0x00000a20


	//   ....[1]....
        /*0098*/ 	.word	0x00000aa0


	//----- nvinfo : EIATTR_REQNTID
	.align		4
.L_29:
        /*009c*/ 	.byte	0x04, 0x10
        /*009e*/ 	.short	(.L_31 - .L_30)
.L_30:
        /*00a0*/ 	.word	0x00000080
        /*00a4*/ 	.word	0x00000001
        /*00a8*/ 	.word	0x00000001


	//----- nvinfo : EIATTR_CBANK_PARAM_SIZE
	.align		4
.L_31:
        /*00ac*/ 	.byte	0x03, 0x19
        /*00ae*/ 	.short	0x0038


	//----- nvinfo : EIATTR_PARAM_CBANK
	.align		4
        /*00b0*/ 	.byte	0x04, 0x0a
        /*00b2*/ 	.short	(.L_33 - .L_32)
	.align		4
.L_32:
        /*00b4*/ 	.word	index@(.nv.constant0.triton_poi_fused__native_batch_norm_legit_no_training_relu_24)
        /*00b8*/ 	.short	0x0210
        /*00ba*/ 	.short	0x0038


	//----- nvinfo : EIATTR_SW_WAR
	.align		4
.L_33:
        /*00bc*/ 	.byte	0x04, 0x36
        /*00be*/ 	.short	(.L_35 - .L_34)
.L_34:
        /*00c0*/ 	.word	0x00000008
.L_35:


//--------------------- .nv.callgraph             --------------------------
	.section	.nv.callgraph,"",@"SHT_CUDA_CALLGRAPH"
	.align	4
	.sectionentsize	8
	.align		4
        /*0000*/ 	.word	0x00000000
	.align		4
        /*0004*/ 	.word	0xffffffff
	.align		4
        /*0008*/ 	.word	0x00000000
	.align		4
        /*000c*/ 	.word	0xfffffffe
	.align		4
        /*0010*/ 	.word	0x00000000
	.align		4
        /*0014*/ 	.word	0xfffffffd
	.align		4
        /*0018*/ 	.word	0x00000000
	.align		4
        /*001c*/ 	.word	0xfffffffc


//--------------------- .nv.constant4             --------------------------
	.section	.nv.constant4,"a",@progbits
	.align	8
	.align		8
.nv.constant4:
        /*0000*/ 	.dword	_$_str
	.align		8
        /*0008*/ 	.dword	_$_str_$_2


//--------------------- .text.triton_poi_fused__native_batch_norm_legit_no_training_relu_24 --------------------------
	.section	.text.triton_poi_fused__native_batch_norm_legit_no_training_relu_24,"ax",@progbits
	.sectionflags	@"SHF_BARRIERS=1"
	.align	128
        .global         triton_poi_fused__native_batch_norm_legit_no_training_relu_24
        .type           triton_poi_fused__native_batch_norm_legit_no_training_relu_24,@function
        .size           triton_poi_fused__native_batch_norm_legit_no_training_relu_24,(.L_x_1 - triton_poi_fused__native_batch_norm_legit_no_training_relu_24)
        .other          triton_poi_fused__native_batch_norm_legit_no_training_relu_24,@"STO_CUDA_ENTRY STV_DEFAULT"
triton_poi_fused__native_batch_norm_legit_no_training_relu_24:
.text.triton_poi_fused__native_batch_norm_legit_no_training_relu_24:
[----:B------:R-:W0:Y:S01]  /*0000*/  LDC R1, c[0x0][0x28] ;  /* 0x00000a00ff017b82 */ /* 0x000e220000000800 */
[----:B------:R-:W1:Y:S07]  /*0010*/  S2R R2, SR_CTAID.Y ;  /* 0x0000000000027919 */ /* 0x000e6e0000002600 */
[----:B------:R-:W2:Y:S01]  /*0020*/  LDC.64 R4, c[0x0][0x210] ;  /* 0x00008400ff047b82 */ /* 0x000ea20000000a00 */
[----:B------:R-:W-:Y:S01]  /*0030*/  CS2R R10, SRZ ;  /* 0x00000000000a7805 */ /* 0x000fe2000001ff00 */
[----:B------:R-:W-:Y:S01]  /*0040*/  ULDC.64 UR6, c[0x0][0x208] ;  /* 0x0000820000067ab9 */ /* 0x000fe20000000a00 */
[----:B------:R-:W3:Y:S01]  /*0050*/  S2R R0, SR_TID.X ;  /* 0x0000000000007919 */ /* 0x000ee20000002100 */
[----:B------:R-:W4:Y:S04]  /*0060*/  S2R R3, SR_CTAID.X ;  /* 0x0000000000037919 */ /* 0x000f280000002500 */
[----:B------:R-:W5:Y:S08]  /*0070*/  LDC.64 R12, c[0x0][0x218] ;  /* 0x00008600ff0c7b82 */ /* 0x000f700000000a00 */
[----:B------:R-:W2:Y:S08]  /*0080*/  LDC.64 R16, c[0x0][0x220] ;  /* 0x00008800ff107b82 */ /* 0x000eb00000000a00 */
[----:B------:R-:W2:Y:S01]  /*0090*/  LDC.64 R20, c[0x0][0x228] ;  /* 0x00008a00ff147b82 */ /* 0x000ea20000000a00 */
[----:B-1----:R-:W-:Y:S01]  /*00a0*/  SHF.R.S32.HI R7, RZ, 0x1d, R2 ;  /* 0x0000001dff077819 */ /* 0x002fe20000011402 */
[----:B------:R-:W-:-:S06]  /*00b0*/  IMAD.SHL.U32 R2, R2, 0x4, RZ ;  /* 0x0000000402027824 */ /* 0x000fcc00078e00ff */
[----:B------:R-:W1:Y:S01]  /*00c0*/  LDC.64 R22, c[0x0][0x230] ;  /* 0x00008c00ff167b82 */ /* 0x000e620000000a00 */
[----:B------:R-:W-:Y:S02]  /*00d0*/  SGXT R7, R7, 0x1 ;  /* 0x000000010707781a */ /* 0x000fe40000000200 */
[----:B---3--:R-:W-:Y:S02]  /*00e0*/  LOP3.LUT R6, R0, 0x7f, RZ, 0xc0, !PT ;  /* 0x0000007f00067812 */ /* 0x008fe400078ec0ff */
[----:B------:R-:W-:Y:S02]  /*00f0*/  LEA.HI R7, R7, R2, RZ, 0xa ;  /* 0x0000000207077211 */ /* 0x000fe400078f50ff */
[----:B----4-:R-:W-:Y:S02]  /*0100*/  PRMT R6, R6, 0x6540, R3 ;  /* 0x0000654006067816 */ /* 0x010fe40000000003 */
[C---:B------:R-:W-:Y:S01]  /*0110*/  LOP3.LUT R9, R7.reuse, 0xfffffc00, RZ, 0xc0, !PT ;  /* 0xfffffc0007097812 */ /* 0x040fe200078ec0ff */
[----:B------:R-:W-:Y:S01]  /*0120*/  IMAD.SHL.U32 R7, R7, 0x100, RZ ;  /* 0x0000010007077824 */ /* 0x000fe200078e00ff */
[----:B------:R-:W-:-:S02]  /*0130*/  ISETP.GE.AND P0, PT, R6, 0x100, PT ;  /* 0x000001000600780c */ /* 0x000fc40003f06270 */
[----:B------:R-:W-:Y:S02]  /*0140*/  IADD3 R24, R2, -R9, RZ ;  /* 0x8000000902187210 */ /* 0x000fe40007ffe0ff */
[----:B------:R-:W-:-:S03]  /*0150*/  LOP3.LUT R7, R7, 0xfffc0000, RZ, 0xc0, !PT ;  /* 0xfffc000007077812 */ /* 0x000fc600078ec0ff */
[----:B-----5:R-:W-:-:S04]  /*0160*/  IMAD.WIDE R12, R24, 0x4, R12 ;  /* 0x00000004180c7825 */ /* 0x020fc800078e020c */
[----:B------:R-:W-:Y:S01]  /*0170*/  IMAD.IADD R8, R24, 0x1, R7 ;  /* 0x0000000118087824 */ /* 0x000fe200078e0207 */
[----:B------:R-:W-:Y:S01]  /*0180*/  LOP3.LUT R7, R6, 0x80, RZ, 0xfc, !PT ;  /* 0x0000008006077812 */ /* 0x000fe200078efcff */
[----:B0-2---:R-:W-:Y:S01]  /*0190*/  IMAD.WIDE R16, R24, 0x4, R16 ;  /* 0x0000000418107825 */ /* 0x005fe200078e0210 */
[----:B------:R-:W2:Y:S02]  /*01a0*/  LDG.E.EL.128 R12, desc[UR6][R12.64] ;  /* 0x000000060c0c7981 */ /* 0x000ea4000c2e1d00 */
[C---:B------:R-:W-:Y:S01]  /*01b0*/  ISETP.GE.AND P1, PT, R7.reuse, 0x100, PT ;  /* 0x000001000700780c */ /* 0x040fe20003f26270 */
[----:B------:R-:W-:Y:S01]  /*01c0*/  IMAD R27, R6, 0x400, R8 ;  /* 0x00000400061b7824 */ /* 0x000fe200078e0208 */
[----:B------:R-:W-:Y:S02]  /*01d0*/  LEA R29, R7, R8, 0xa ;  /* 0x00000008071d7211 */ /* 0x000fe400078e50ff */
[----:B------:R-:W-:Y:S02]  /*01e0*/  CS2R R6, SRZ ;  /* 0x0000000000067805 */ /* 0x000fe4000001ff00 */
[----:B------:R-:W-:Y:S01]  /*01f0*/  CS2R R8, SRZ ;  /* 0x0000000000087805 */ /* 0x000fe2000001ff00 */
[--C-:B------:R-:W-:Y:S01]  /*0200*/  IMAD.WIDE R26, R27, 0x4, R4.reuse ;  /* 0x000000041b1a7825 */ /* 0x100fe200078e0204 */
[----:B------:R-:W3:Y:S03]  /*0210*/  LDG.E.EL.128 R16, desc[UR6][R16.64] ;  /* 0x0000000610107981 */ /* 0x000ee6000c2e1d00 */
[----:B------:R-:W-:Y:S01]  /*0220*/  IMAD.WIDE R28, R29, 0x4, R4 ;  /* 0x000000041d1c7825 */ /* 0x000fe200078e0204 */
[----:B------:R-:W-:-:S04]  /*0230*/  CS2R R4, SRZ ;  /* 0x0000000000047805 */ /* 0x000fc8000001ff00 */
[----:B------:R-:W2:Y:S04]  /*0240*/  @!P1 LDG.E.EL.128 R8, desc[UR6][R28.64] ;  /* 0x000000061c089981 */ /* 0x000ea8000c2e1d00 */
[----:B------:R-:W4:Y:S01]  /*0250*/  @!P0 LDG.E.EL.128 R4, desc[UR6][R26.64] ;  /* 0x000000061a048981 */ /* 0x000f22000c2e1d00 */
[----:B------:R-:W-:-:S04]  /*0260*/  IMAD.WIDE R20, R24, 0x4, R20 ;  /* 0x0000000418147825 */ /* 0x000fc800078e0214 */
[----:B-1----:R-:W-:Y:S02]  /*0270*/  IMAD.WIDE R24, R24, 0x4, R22 ;  /* 0x0000000418187825 */ /* 0x002fe400078e0216 */
[----:B------:R-:W5:Y:S04]  /*0280*/  LDG.E.EL.128 R20, desc[UR6][R20.64] ;  /* 0x0000000614147981 */ /* 0x000f68000c2e1d00 */
[----:B------:R-:W5:Y:S01]  /*0290*/  LDG.E.EL.128 R24, desc[UR6][R24.64] ;  /* 0x0000000618187981 */ /* 0x000f62000c2e1d00 */
[----:B------:R-:W0:Y:S01]  /*02a0*/  S2UR UR5, SR_CgaCtaId ;  /* 0x00000000000579c3 */ /* 0x000e220000008800 */
[----:B------:R-:W-:Y:S02]  /*02b0*/  UMOV UR4, 0x400 ;  /* 0x0000040000047882 */ /* 0x000fe40000000000 */
[----:B0-----:R-:W-:Y:S01]  /*02c0*/  UPRMT UR4, UR5, 0x654, UR4 ;  /* 0x0000065405047896 */ /* 0x001fe20008000004 */
[----:B---3--:R-:W-:Y:S01]  /*02d0*/  FADD R16, R16, 9.9999997473787516356e-06 ;  /* 0x3727c5ac10107421 */ /* 0x008fe20000000000 */
[C---:B--2---:R-:W-:Y:S01]  /*02e0*/  FADD R8, -R12.reuse, R8 ;  /* 0x000000080c087221 */ /* 0x044fe20000000100 */
[----:B----4-:R-:W-:Y:S01]  /*02f0*/  FADD R4, -R12, R4 ;  /* 0x000000040c047221 */ /* 0x010fe20000000100 */
[----:B------:R-:W-:Y:S01]  /*0300*/  FADD R12, R17, 9.9999997473787516356e-06 ;  /* 0x3727c5ac110c7421 */ /* 0x000fe20000000000 */
[----:B------:R-:W-:-:S02]  /*0310*/  FADD R17, R18, 9.9999997473787516356e-06 ;  /* 0x3727c5ac12117421 */ /* 0x000fc40000000000 */
[----:B------:R-:W0:Y:S01]  /*0320*/  MUFU.SQRT R16, R16 ;  /* 0x0000001000107308 */ /* 0x000e220000002000 */
[----:B------:R-:W-:-:S07]  /*0330*/  FADD R19, R19, 9.9999997473787516356e-06 ;  /* 0x3727c5ac13137421 */ /* 0x000fce0000000000 */
[----:B------:R-:W1:Y:S08]  /*0340*/  MUFU.SQRT R12, R12 ;  /* 0x0000000c000c7308 */ /* 0x000e700000002000 */
[----:B------:R-:W2:Y:S01]  /*0350*/  MUFU.SQRT R17, R17 ;  /* 0x0000001100117308 */ /* 0x000ea20000002000 */
[----:B0-----:R-:W-:-:S07]  /*0360*/  FSETP.GT.AND P2, PT, R16, 8.50705917302346158658e+37, PT ;  /* 0x7e8000001000780b */ /* 0x001fce0003f44000 */
[----:B------:R-:W0:Y:S01]  /*0370*/  MUFU.SQRT R18, R19 ;  /* 0x0000001300127308 */ /* 0x000e220000002000 */
[C---:B-1----:R-:W-:Y:S02]  /*0380*/  FSETP.GT.AND P6, PT, R12.reuse, 8.50705917302346158658e+37, PT ;  /* 0x7e8000000c00780b */ /* 0x042fe40003fc4000 */
[----:B------:R-:W-:Y:S02]  /*0390*/  FSETP.GEU.AND P5, PT, R12, 1.175494350822287508e-38, PT ;  /* 0x008000000c00780b */ /* 0x000fe40003fae000 */
[----:B------:R-:W-:Y:S02]  /*03a0*/  FSETP.GEU.AND P0, PT, R16, 1.175494350822287508e-38, PT ;  /* 0x008000001000780b */ /* 0x000fe40003f0e000 */
[C---:B--2---:R-:W-:Y:S02]  /*03b0*/  FSETP.GT.AND P4, PT, R17.reuse, 8.50705917302346158658e+37, PT ;  /* 0x7e8000001100780b */ /* 0x044fe40003f84000 */
[----:B------:R-:W-:Y:S01]  /*03c0*/  FSETP.GEU.AND P3, PT, R17, 1.175494350822287508e-38, PT ;  /* 0x008000001100780b */ /* 0x000fe20003f6e000 */
[C---:B------:R-:W-:Y:S01]  /*03d0*/  FADD R5, -R13.reuse, R5 ;  /* 0x000000050d057221 */ /* 0x040fe20000000100 */
[----:B------:R-:W-:Y:S01]  /*03e0*/  FADD R9, -R13, R9 ;  /* 0x000000090d097221 */ /* 0x000fe20000000100 */
[----:B------:R-:W-:-:S02]  /*03f0*/  IMAD.MOV.U32 R13, RZ, RZ, 0x3e800000 ;  /* 0x3e800000ff0d7424 */ /* 0x000fc400078e00ff */
[----:B------:R-:W-:Y:S01]  /*0400*/  FADD R6, -R14, R6 ;  /* 0x000000060e067221 */ /* 0x000fe20000000100 */
[----:B0-----:R-:W-:Y:S01]  /*0410*/  FSETP.GT.AND P1, PT, R18, 8.50705917302346158658e+37, PT ;  /* 0x7e8000001200780b */ /* 0x001fe20003f24000 */
[----:B------:R-:W-:Y:S01]  /*0420*/  @P6 FMUL R12, R12, 0.25 ;  /* 0x3e8000000c0c6820 */ /* 0x000fe20000400000 */
[----:B------:R-:W-:Y:S01]  /*0430*/  FADD R10, -R14, R10 ;  /* 0x0000000a0e0a7221 */ /* 0x000fe20000000100 */
[----:B------:R-:W-:Y:S01]  /*0440*/  @P2 FMUL R16, R16, 0.25 ;  /* 0x3e80000010102820 */ /* 0x000fe20000400000 */
[----:B------:R-:W-:Y:S01]  /*0450*/  FSEL R14, R13, 1, P6 ;  /* 0x3f8000000d0e7808 */ /* 0x000fe20003000000 */
[----:B------:R-:W-:Y:S01]  /*0460*/  @P4 FMUL R17, R17, 0.25 ;  /* 0x3e80000011114820 */ /* 0x000fe20000400000 */
[----:B------:R-:W-:Y:S01]  /*0470*/  FSETP.GEU.AND P6, PT, R18, 1.175494350822287508e-38, PT ;  /* 0x008000001200780b */ /* 0x000fe20003fce000 */
[----:B------:R-:W-:Y:S01]  /*0480*/  @!P5 FMUL R12, R12, 16777216 ;  /* 0x4b8000000c0cd820 */ /* 0x000fe20000400000 */
[----:B------:R-:W-:Y:S01]  /*0490*/  @!P0 FMUL R16, R16, 16777216 ;  /* 0x4b80000010108820 */ /* 0x000fe20000400000 */
[----:B------:R-:W-:-:S02]  /*04a0*/  @!P3 FMUL R17, R17, 16777216 ;  /* 0x4b8000001111b820 */ /* 0x000fc40000400000 */
[----:B------:R0:W1:Y:S02]  /*04b0*/  MUFU.RCP R19, R12 ;  /* 0x0000000c00137308 */ /* 0x0000640000001000 */
[----:B------:R-:W-:Y:S01]  /*04c0*/  @P1 FMUL R18, R18, 0.25 ;  /* 0x3e80000012121820 */ /* 0x000fe20000400000 */
[----:B------:R-:W-:-:S05]  /*04d0*/  FADD R7, -R15, R7 ;  /* 0x000000070f077221 */ /* 0x000fca0000000100 */
[----:B------:R-:W2:Y:S01]  /*04e0*/  MUFU.RCP R16, R16 ;  /* 0x0000001000107308 */ /* 0x000ea20000001000 */
[----:B------:R-:W-:Y:S01]  /*04f0*/  FADD R11, -R15, R11 ;  /* 0x0000000b0f0b7221 */ /* 0x000fe20000000100 */
[----:B------:R-:W-:Y:S01]  /*0500*/  @!P6 FMUL R18, R18, 16777216 ;  /* 0x4b8000001212e820 */ /* 0x000fe20000400000 */
[----:B------:R-:W-:-:S05]  /*0510*/  FSEL R15, R13, 1, P2 ;  /* 0x3f8000000d0f7808 */ /* 0x000fca0001000000 */
[----:B------:R-:W3:Y:S01]  /*0520*/  MUFU.RCP R17, R17 ;  /* 0x0000001100117308 */ /* 0x000ee20000001000 */
[----:B0-----:R-:W-:Y:S01]  /*0530*/  FSEL R12, R13, 1, P4 ;  /* 0x3f8000000d0c7808 */ /* 0x001fe20002000000 */
[----:B------:R-:W-:Y:S01]  /*0540*/  @!P5 FMUL R14, R14, 16777216 ;  /* 0x4b8000000e0ed820 */ /* 0x000fe20000400000 */
[----:B------:R-:W-:-:S03]  /*0550*/  @!P0 FMUL R15, R15, 16777216 ;  /* 0x4b8000000f0f8820 */ /* 0x000fc60000400000 */
[----:B-1----:R-:W-:Y:S02]  /*0560*/  FMUL R14, R19, R14 ;  /* 0x0000000e130e7220 */ /* 0x002fe40000400000 */
[----:B------:R-:W0:Y:S01]  /*0570*/  MUFU.RCP R18, R18 ;  /* 0x0000001200127308 */ /* 0x000e220000001000 */
[----:B------:R-:W-:Y:S01]  /*0580*/  @!P3 FMUL R12, R12, 16777216 ;  /* 0x4b8000000c0cb820 */ /* 0x000fe20000400000 */
[----:B------:R-:W-:Y:S01]  /*0590*/  FSEL R19, R13, 1, P1 ;  /* 0x3f8000000d137808 */ /* 0x000fe20000800000 */
[----:B--2---:R-:W-:Y:S02]  /*05a0*/  FMUL R13, R16, R15 ;  /* 0x0000000f100d7220 */ /* 0x004fe40000400000 */
[----:B---3--:R-:W-:Y:S01]  /*05b0*/  FMUL R17, R17, R12 ;  /* 0x0000000c11117220 */ /* 0x008fe20000400000 */
[C---:B------:R-:W-:Y:S01]  /*05c0*/  FMUL R12, R14.reuse, R9 ;  /* 0x000000090e0c7220 */ /* 0x040fe20000400000 */
[C---:B------:R-:W-:Y:S01]  /*05d0*/  FMUL R9, R13.reuse, R8 ;  /* 0x000000080d097220 */ /* 0x040fe20000400000 */
[----:B------:R-:W-:Y:S01]  /*05e0*/  FMUL R13, R13, R4 ;  /* 0x000000040d0d7220 */ /* 0x000fe20000400000 */
[----:B------:R-:W-:Y:S01]  /*05f0*/  @!P6 FMUL R19, R19, 16777216 ;  /* 0x4b8000001313e820 */ /* 0x000fe20000400000 */
[----:B------:R-:W-:Y:S01]  /*0600*/  FMUL R14, R14, R5 ;  /* 0x000000050e0e7220 */ /* 0x000fe20000400000 */
[C---:B------:R-:W-:Y:S01]  /*0610*/  FMUL R5, R17.reuse, R10 ;  /* 0x0000000a11057220 */ /* 0x040fe20000400000 */
[--C-:B-----5:R-:W-:Y:S01]  /*0620*/  FFMA R13, R20, R13, R24.reuse ;  /* 0x0000000d140d7223 */ /* 0x120fe20000000018 */
[----:B0-----:R-:W-:Y:S01]  /*0630*/  FMUL R16, R18, R19 ;  /* 0x0000001312107220 */ /* 0x001fe20000400000 */
[----:B------:R-:W-:Y:S01]  /*0640*/  FMUL R17, R17, R6 ;  /* 0x0000000611117220 */ /* 0x000fe20000400000 */
[----:B------:R-:W-:Y:S01]  /*0650*/  FFMA R9, R20, R9, R24 ;  /* 0x0000000914097223 */ /* 0x000fe20000000018 */
[--C-:B------:R-:W-:Y:S01]  /*0660*/  FFMA R14, R21, R14, R25.reuse ;  /* 0x0000000e150e7223 */ /* 0x100fe20000000019 */
[C---:B------:R-:W-:Y:S01]  /*0670*/  FSETP.GEU.AND P0, PT, R13.reuse, RZ, PT ;  /* 0x000000ff0d00720b */ /* 0x040fe20003f0e000 */
[----:B------:R-:W-:Y:S01]  /*0680*/  FMUL R4, R16, R11 ;  /* 0x0000000b10047220 */ /* 0x000fe20000400000 */
[--C-:B------:R-:W-:Y:S01]  /*0690*/  FFMA R17, R22, R17, R26.reuse ;  /* 0x0000001116117223 */ /* 0x100fe2000000001a */
[----:B------:R-:W-:Y:S01]  /*06a0*/  FMUL R16, R16, R7 ;  /* 0x0000000710107220 */ /* 0x000fe20000400000 */
[----:B------:R-:W-:Y:S01]  /*06b0*/  FSEL R6, R13, RZ, P0 ;  /* 0x000000ff0d067208 */ /* 0x000fe20000000000 */
[----:B------:R-:W-:Y:S01]  /*06c0*/  FFMA R21, R21, R12, R25 ;  /* 0x0000000c15157223 */ /* 0x000fe20000000019 */
[----:B------:R-:W-:Y:S01]  /*06d0*/  LOP3.LUT R11, R0, 0x7f, RZ, 0xc0, !PT ;  /* 0x0000007f000b7812 */ /* 0x000fe200078ec0ff */
[----:B------:R-:W-:Y:S01]  /*06e0*/  FFMA R5, R22, R5, R26 ;  /* 0x0000000516057223 */ /* 0x000fe2000000001a */
[----:B------:R-:W-:Y:S01]  /*06f0*/  FSETP.GEU.AND P2, PT, R14, RZ, PT ;  /* 0x000000ff0e00720b */ /* 0x000fe20003f4e000 */
[--C-:B------:R-:W-:Y:S01]  /*0700*/  FFMA R16, R23, R16, R27.reuse ;  /* 0x0000001017107223 */ /* 0x100fe2000000001b */
[----:B------:R-:W-:Y:S01]  /*0710*/  FSETP.GEU.AND P0, PT, R9, RZ, PT ;  /* 0x000000ff0900720b */ /* 0x000fe20003f0e000 */
[----:B------:R-:W-:Y:S01]  /*0720*/  FFMA R4, R23, R4, R27 ;  /* 0x0000000417047223 */ /* 0x000fe2000000001b */
[----:B------:R-:W-:-:S02]  /*0730*/  FSETP.GEU.AND P1, PT, R17, RZ, PT ;  /* 0x000000ff1100720b */ /* 0x000fc40003f2e000 */
[----:B------:R-:W-:Y:S02]  /*0740*/  LEA R11, R11, UR4, 0x2 ;  /* 0x000000040b0b7c11 */ /* 0x000fe4000f8e10ff */
[----:B------:R-:W-:Y:S02]  /*0750*/  FSEL R14, R14, RZ, P2 ;  /* 0x000000ff0e0e7208 */ /* 0x000fe40001000000 */
[----:B------:R-:W-:Y:S02]  /*0760*/  FSEL R18, R9, RZ, P0 ;  /* 0x000000ff09127208 */ /* 0x000fe40000000000 */
[----:B------:R-:W-:Y:S02]  /*0770*/  FSEL R8, R17, RZ, P1 ;  /* 0x000000ff11087208 */ /* 0x000fe40000800000 */
[----:B------:R-:W-:Y:S02]  /*0780*/  FSETP.GEU.AND P2, PT, R21, RZ, PT ;  /* 0x000000ff1500720b */ /* 0x000fe40003f4e000 */
[----:B------:R-:W-:-:S02]  /*0790*/  FSETP.GEU.AND P1, PT, R5, RZ, PT ;  /* 0x000000ff0500720b */ /* 0x000fc40003f2e000 */
[----:B------:R-:W-:Y:S02]  /*07a0*/  FSETP.GEU.AND P0, PT, R4, RZ, PT ;  /* 0x000000ff0400720b */ /* 0x000fe40003f0e000 */
[C---:B------:R-:W-:Y:S01]  /*07b0*/  FSETP.GEU.AND P3, PT, R16.reuse, RZ, PT ;  /* 0x000000ff1000720b */ /* 0x040fe20003f6e000 */
[----:B------:R0:W-:Y:S01]  /*07c0*/  STS [R11+0x404], R14 ;  /* 0x0004040e0b007388 */ /* 0x0001e20000000800 */
[----:B------:R-:W-:Y:S02]  /*07d0*/  FSEL R20, R5, RZ, P1 ;  /* 0x000000ff05147208 */ /* 0x000fe40000800000 */
[----:B------:R-:W-:Y:S01]  /*07e0*/  FSEL R16, R16, RZ, P3 ;  /* 0x000000ff10107208 */ /* 0x000fe20001800000 */
[----:B------:R1:W-:Y:S01]  /*07f0*/  STS [R11+0x200], R18 ;  /* 0x000200120b007388 */ /* 0x0003e20000000800 */
[----:B0-----:R-:W-:Y:S02]  /*0800*/  FSEL R14, R21, RZ, P2 ;  /* 0x000000ff150e7208 */ /* 0x001fe40001000000 */
[----:B-1----:R-:W-:Y:S01]  /*0810*/  FSEL R18, R4, RZ, P0 ;  /* 0x000000ff04127208 */ /* 0x002fe20000000000 */
[----:B------:R-:W-:Y:S04]  /*0820*/  STS [R11], R6 ;  /* 0x000000060b007388 */ /* 0x000fe80000000800 */
[----:B------:R0:W-:Y:S04]  /*0830*/  STS [R11+0x808], R8 ;  /* 0x000808080b007388 */ /* 0x0001e80000000800 */
[----:B------:R-:W-:Y:S04]  /*0840*/  STS [R11+0x604], R14 ;  /* 0x0006040e0b007388 */ /* 0x000fe80000000800 */
[----:B------:R-:W-:Y:S01]  /*0850*/  STS [R11+0xa08], R20 ;  /* 0x000a08140b007388 */ /* 0x000fe20000000800 */
[----:B------:R-:W-:Y:S01]  /*0860*/  SHF.R.U32.HI R7, RZ, 0x4, R0 ;  /* 0x00000004ff077819 */ /* 0x000fe20000011600 */
[----:B0-----:R-:W0:Y:S02]  /*0870*/  LDC.64 R8, c[0x0][0x238] ;  /* 0x00008e00ff087b82 */ /* 0x001e240000000a00 */
[----:B------:R-:W-:Y:S04]  /*0880*/  STS [R11+0xc0c], R16 ;  /* 0x000c0c100b007388 */ /* 0x000fe80000000800 */
[----:B------:R1:W-:Y:S01]  /*0890*/  STS [R11+0xe0c], R18 ;  /* 0x000e0c120b007388 */ /* 0x0003e20000000800 */
[----:B------:R-:W-:-:S02]  /*08a0*/  LOP3.LUT R7, R7, 0x4, RZ, 0xc0, !PT ;  /* 0x0000000407077812 */ /* 0x000fc400078ec0ff */
[----:B------:R-:W-:-:S03]  /*08b0*/  SHF.L.U32 R12, R0, 0x2, RZ ;  /* 0x00000002000c7819 */ /* 0x000fc600000006ff */
[----:B------:R-:W-:Y:S01]  /*08c0*/  VIADD R7, R7, UR4 ;  /* 0x0000000407077c36 */ /* 0x000fe20008000000 */
[----:B------:R-:W-:-:S04]  /*08d0*/  LOP3.LUT R10, R12, 0x1fc, RZ, 0xc0, !PT ;  /* 0x000001fc0c0a7812 */ /* 0x000fc800078ec0ff */
[----:B------:R-:W-:Y:S01]  /*08e0*/  LEA R15, R10, R7, 0x2 ;  /* 0x000000070a0f7211 */ /* 0x000fe200078e10ff */
[----:B------:R-:W-:Y:S01]  /*08f0*/  BAR.SYNC.DEFER_BLOCKING 0x0 ;  /* 0x0000000000007b1d */ /* 0x000fe20000010000 */
[----:B------:R-:W-:Y:S02]  /*0900*/  SHF.R.U32.HI R13, RZ, 0x6, R0 ;  /* 0x00000006ff0d7819 */ /* 0x000fe40000011600 */
[----:B------:R-:W-:-:S03]  /*0910*/  LOP3.LUT R12, R12, 0xfc, RZ, 0xc0, !PT ;  /* 0x000000fc0c0c7812 */ /* 0x000fc600078ec0ff */
[----:B------:R-:W-:Y:S04]  /*0920*/  LDS R4, [R15] ;  /* 0x000000000f047984 */ /* 0x000fe80000000800 */
[----:B------:R-:W-:Y:S04]  /*0930*/  LDS R5, [R15+0x4] ;  /* 0x000004000f057984 */ /* 0x000fe80000000800 */
[----:B------:R-:W-:Y:S04]  /*0940*/  LDS R6, [R15+0x8] ;  /* 0x000008000f067984 */ /* 0x000fe80000000800 */
[----:B------:R-:W2:Y:S01]  /*0950*/  LDS R7, [R15+0xc] ;  /* 0x00000c000f077984 */ /* 0x000ea20000000800 */
[----:B------:R-:W-:-:S02]  /*0960*/  SGXT.U32 R13, R13, 0x1 ;  /* 0x000000010d0d781a */ /* 0x000fc40000000000 */
[----:B------:R-:W-:Y:S02]  /*0970*/  PRMT R12, R12, 0x6540, R3 ;  /* 0x000065400c0c7816 */ /* 0x000fe40000000003 */
[----:B------:R-:W-:Y:S02]  /*0980*/  LOP3.LUT R0, R10, 0x200, RZ, 0xfc, !PT ;  /* 0x000002000a007812 */ /* 0x000fe400078efcff */
[----:B------:R-:W-:Y:S02]  /*0990*/  LOP3.LUT R13, R2, R13, RZ, 0xfc, !PT ;  /* 0x0000000d020d7212 */ /* 0x000fe400078efcff */
[----:B------:R-:W-:Y:S02]  /*09a0*/  ISETP.GE.AND P0, PT, R12, 0x100, PT ;  /* 0x000001000c00780c */ /* 0x000fe40003f06270 */
[----:B------:R-:W-:Y:S01]  /*09b0*/  SHF.R.U32.HI R0, RZ, 0x6, R0 ;  /* 0x00000006ff007819 */ /* 0x000fe20000011600 */
[----:B------:R-:W-:-:S03]  /*09c0*/  IMAD R13, R13, 0x100, R12 ;  /* 0x000001000d0d7824 */ /* 0x000fc600078e020c */
[----:B------:R-:W-:Y:S01]  /*09d0*/  LOP3.LUT R0, R0, 0xc, RZ, 0xc0, !PT ;  /* 0x0000000c00007812 */ /* 0x000fe200078ec0ff */
[----:B0-----:R-:W-:-:S03]  /*09e0*/  IMAD.WIDE R2, R13, 0x4, R8 ;  /* 0x000000040d027825 */ /* 0x001fc600078e0208 */
[----:B-1----:R-:W-:-:S05]  /*09f0*/  IADD3 R11, R0, UR4, RZ ;  /* 0x00000004000b7c10 */ /* 0x002fca000fffe0ff */
[----:B------:R-:W-:Y:S01]  /*0a00*/  IMAD R11, R10, 0x4, R11 ;  /* 0x000000040a0b7824 */ /* 0x000fe200078e020b */
[----:B--2---:R0:W-:Y:S02]  /*0a10*/  @!P0 STG.E.128 desc[UR6][R2.64], R4 ;  /* 0x0000000402008986 */ /* 0x0041e4000c101d06 */
[----:B0-----:R-:W-:Y:S05]  /*0a20*/  @P0 EXIT ;  /* 0x000000000000094d */ /* 0x001fea0003800000 */
[----:B0-----:R-:W-:Y:S01]  /*0a30*/  LDS R4, [R11+0x800] ;  /* 0x000800000b047984 */ /* 0x001fe20000000800 */
[----:B------:R-:W-:-:S03]  /*0a40*/  IADD3 R13, R13, 0x200, RZ ;  /* 0x000002000d0d7810 */ /* 0x000fc60007ffe0ff */
[----:B------:R-:W-:Y:S02]  /*0a50*/  LDS R5, [R11+0x804] ;  /* 0x000804000b057984 */ /* 0x000fe40000000800 */
[----:B------:R-:W-:Y:S02]  /*0a60*/  IMAD.WIDE R8, R13, 0x4, R8 ;  /* 0x000000040d087825 */ /* 0x000fe400078e0208 */
[----:B------:R-:W-:Y:S04]  /*0a70*/  LDS R6, [R11+0x808] ;  /* 0x000808000b067984 */ /* 0x000fe80000000800 */
[----:B------:R-:W0:Y:S04]  /*0a80*/  LDS R7, [R11+0x80c] ;  /* 0x00080c000b077984 */ /* 0x000e280000000800 */
[----:B0-----:R-:W-:Y:S01]  /*0a90*/  STG.E.128 desc[UR6][R8.64], R4 ;  /* 0x0000000408007986 */ /* 0x001fe2000c101d06 */
[----:B------:R-:W-:Y:S05]  /*0aa0*/  EXIT ;  /* 0x000000000000794d */ /* 0x000fea0003800000 */
.L_x_0:
[----:B------:R-:W-:-:S00]  /*0ab0*/  BRA `(.L_x_0) ;  /* 0xfffffffc00fc7947 */ /* 0x000fc0000383ffff */
[----:B------:R-:W-:-:S00]  /*0ac0*/  NOP ;  /* 0x0000000000007918 */ /* 0x000fc00000000000 */
        /* <DEDUP_REMOVED lines=11> */
.L_x_1:


//--------------------- .nv.global.init           --------------------------
	.section	.nv.global.init,"aw",@progbits
.nv.global.init:
	.type		_$_str,@object
	.size		_$_str,(_$_str_$_2 - _$_str)
_$_str:
        /*0000*/ 	.byte	0x5f, 0x5f, 0x43, 0x55, 0x44, 0x41, 0x5f, 0x46, 0x54, 0x5a, 0x00
	.type		_$_str_$_2,@object
	.size		_$_str_$_2,(.L_1 - _$_str_$_2)
_$_str_$_2:
        /*000b*/ 	.byte	0x5f, 0x5f, 0x43, 0x55, 0x44, 0x41, 0x5f, 0x50, 0x52, 0x45, 0x43, 0x5f, 0x53, 0x51, 0x52, 0x54
        /*001b*/ 	.byte	0x00
.L_1:


//--------------------- .nv.shared.triton_poi_fused__native_batch_norm_legit_no_training_relu_24 --------------------------
	.section	.nv.shared.triton_poi_fused__native_batch_norm_legit_no_training_relu_24,"aw",@nobits
	.sectionflags	@""
	.align	16
	.zero		1024


//--------------------- .nv.constant0.triton_poi_fused__native_batch_norm_legit_no_training_relu_24 --------------------------
	.section	.nv.constant0.triton_poi_fused__native_batch_norm_legit_no_training_relu_24,"a",@progbits
	.sectionflags	@""
	.align	4
.nv.constant0.triton_poi_fused__native_batch_norm_legit_no_training_relu_24:
	.zero		584
